	.headerflags	@"EF_CUDA_TEXMODE_UNIFIED EF_CUDA_64BIT_ADDRESS EF_CUDA_ACCELERATORS EF_CUDA_SM90 EF_CUDA_VIRTUAL_SM(EF_CUDA_SM90)"
	.elftype	@"ET_EXEC"


//--------------------- .nv.info                  --------------------------
	.section	.nv.info,"",@"SHT_CUDA_INFO"
	.align	4


	//----- nvinfo : EIATTR_REGCOUNT
	.align		4
        /*0000*/ 	.byte	0x04, 0x2f
        /*0002*/ 	.short	(.L_1 - .L_0)
	.align		4
.L_0:
        /*0004*/ 	.word	index@(triton_poi_fused_max_pool2d_with_indices_12)
        /*0008*/ 	.word	0x00000016


	//----- nvinfo : EIATTR_MIN_STACK_SIZE
	.align		4
.L_1:
        /*000c*/ 	.byte	0x04, 0x12
        /*000e*/ 	.short	(.L_3 - .L_2)
	.align		4
.L_2:
        /*0010*/ 	.word	index@(triton_poi_fused_max_pool2d_with_indices_12)
        /*0014*/ 	.word	0x00000000


	//----- nvinfo : EIATTR_FRAME_SIZE
	.align		4
.L_3:
        /*0018*/ 	.byte	0x04, 0x11
        /*001a*/ 	.short	(.L_5 - .L_4)
	.align		4
.L_4:
        /*001c*/ 	.word	index@(triton_poi_fused_max_pool2d_with_indices_12)
        /*0020*/ 	.word	0x00000000


	//----- nvinfo : EIATTR_MIN_STACK_SIZE
	.align		4
.L_5:
        /*0024*/ 	.byte	0x04, 0x12
        /*0026*/ 	.short	(.L_7 - .L_6)
	.align		4
.L_6:
        /*0028*/ 	.word	index@(triton_poi_fused_max_pool2d_with_indices_12)
        /*002c*/ 	.word	0x00000000
.L_7:


//--------------------- .nv.info.triton_poi_fused_max_pool2d_with_indices_12 --------------------------
	.section	.nv.info.triton_poi_fused_max_pool2d_with_indices_12,"",@"SHT_CUDA_INFO"
	.sectionflags	@""
	.align	4


	//----- nvinfo : EIATTR_CUDA_API_VERSION
	.align		4
        /*0000*/ 	.byte	0x04, 0x37
        /*0002*/ 	.short	(.L_9 - .L_8)
.L_8:
        /*0004*/ 	.word	0x0000007c


	//----- nvinfo : EIATTR_KPARAM_INFO
	.align		4
.L_9:
        /*0008*/ 	.byte	0x04, 0x17
        /*000a*/ 	.short	(.L_11 - .L_10)
.L_10:
        /*000c*/ 	.word	0x00000000
        /*0010*/ 	.short	0x0003
        /*0012*/ 	.short	0x0018
        /*0014*/ 	.byte	0x00, 0xf0, 0x11, 0x00


	//----- nvinfo : EIATTR_KPARAM_INFO
	.align		4
.L_11:
        /*0018*/ 	.byte	0x04, 0x17
        /*001a*/ 	.short	(.L_13 - .L_12)
.L_12:
        /*001c*/ 	.word	0x00000000
        /*0020*/ 	.short	0x0002
        /*0022*/ 	.short	0x0010
        /*0024*/ 	.byte	0x00, 0xf4, 0x21, 0x00


	//----- nvinfo : EIATTR_KPARAM_INFO
	.align		4
.L_13:
        /*0028*/ 	.byte	0x04, 0x17
        /*002a*/ 	.short	(.L_15 - .L_14)
.L_14:
        /*002c*/ 	.word	0x00000000
        /*0030*/ 	.short	0x0001
        /*0032*/ 	.short	0x0008
        /*0034*/ 	.byte	0x00, 0xf4, 0x21, 0x00


	//----- nvinfo : EIATTR_KPARAM_INFO
	.align		4
.L_15:
        /*0038*/ 	.byte	0x04, 0x17
        /*003a*/ 	.short	(.L_17 - .L_16)
.L_16:
        /*003c*/ 	.word	0x00000000
        /*0040*/ 	.short	0x0000
        /*0042*/ 	.short	0x0000
        /*0044*/ 	.byte	0x00, 0xf4, 0x21, 0x00


	//----- nvinfo : EIATTR_SPARSE_MMA_MASK
	.align		4
.L_17:
        /*0048*/ 	.byte	0x03, 0x50
        /*004a*/ 	.short	0x0000


	//----- nvinfo : EIATTR_MAXREG_COUNT
	.align		4
        /*004c*/ 	.byte	0x03, 0x1b
        /*004e*/ 	.short	0x00ff


	//----- nvinfo : EIATTR_EXIT_INSTR_OFFSETS
	.align		4
        /*0050*/ 	.byte	0x04, 0x1c
        /*0052*/ 	.short	(.L_19 - .L_18)


	//   ....[0]....
.L_18:
        /*0054*/ 	.word	0x00000480


	//----- nvinfo : EIATTR_REQNTID
	.align		4
.L_19:
        /*0058*/ 	.byte	0x04, 0x10
        /*005a*/ 	.short	(.L_21 - .L_20)
.L_20:
        /*005c*/ 	.word	0x00000080
        /*0060*/ 	.word	0x00000001
        /*0064*/ 	.word	0x00000001


	//----- nvinfo : EIATTR_CBANK_PARAM_SIZE
	.align		4
.L_21:
        /*0068*/ 	.byte	0x03, 0x19
        /*006a*/ 	.short	0x001c


	//----- nvinfo : EIATTR_PARAM_CBANK
	.align		4
        /*006c*/ 	.byte	0x04, 0x0a
        /*006e*/ 	.short	(.L_23 - .L_22)
	.align		4
.L_22:
        /*0070*/ 	.word	index@(.nv.constant0.triton_poi_fused_max_pool2d_with_indices_12)
        /*0074*/ 	.short	0x0210
        /*0076*/ 	.short	0x001c


	//----- nvinfo : EIATTR_SW_WAR
	.align		4
.L_23:
        /*0078*/ 	.byte	0x04, 0x36
        /*007a*/ 	.short	(.L_25 - .L_24)
.L_24:
        /*007c*/ 	.word	0x00000008
.L_25:


//--------------------- .nv.callgraph             --------------------------
	.section	.nv.callgraph,"",@"SHT_CUDA_CALLGRAPH"
	.align	4
	.sectionentsize	8
	.align		4
        /*0000*/ 	.word	0x00000000
	.align		4
        /*0004*/ 	.word	0xffffffff
	.align		4
        /*0008*/ 	.word	0x00000000
	.align		4
        /*000c*/ 	.word	0xfffffffe
	.align		4
        /*0010*/ 	.word	0x00000000
	.align		4
        /*0014*/ 	.word	0xfffffffd
	.align		4
        /*0018*/ 	.word	0x00000000
	.align		4
        /*001c*/ 	.word	0xfffffffc


//--------------------- .text.triton_poi_fused_max_pool2d_with_indices_12 --------------------------
	.section	.text.triton_poi_fused_max_pool2d_with_indices_12,"ax",@progbits
	.align	128
        .global         triton_poi_fused_max_pool2d_with_indices_12
        .type           triton_poi_fused_max_pool2d_with_indices_12,@function
        .size           triton_poi_fused_max_pool2d_with_indices_12,(.L_x_1 - triton_poi_fused_max_pool2d_with_indices_12)
        .other          triton_poi_fused_max_pool2d_with_indices_12,@"STO_CUDA_ENTRY STV_DEFAULT"
triton_poi_fused_max_pool2d_with_indices_12:
.text.triton_poi_fused_max_pool2d_with_indices_12:
[----:B------:R-:W-:Y:S01]  /*0000*/  LDC R1, c[0x0][0x28] ;  /* 0x00000a00ff017b82 */ /* 0x000fe20000000800 */
[----:B------:R-:W1:Y:S07]  /*0010*/  S2R R0, SR_TID.X ;  /* 0x0000000000007919 */ /* 0x000e6e0000002100 */
[----:B------:R-:W2:Y:S01]  /*0020*/  LDC.64 R2, c[0x0][0x210] ;  /* 0x00008400ff027b82 */ /* 0x000ea20000000a00 */
[----:B------:R-:W-:Y:S01]  /*0030*/  ULDC.64 UR4, c[0x0][0x208] ;  /* 0x0000820000047ab9 */ /* 0x000fe20000000a00 */
[----:B------:R-:W-:Y:S01]  /*0040*/  ULDC.64 UR6, c[0x0][0x220] ;  /* 0x0000880000067ab9 */ /* 0x000fe20000000a00 */
[----:B------:R-:W3:Y:S01]  /*0050*/  S2R R7, SR_CTAID.X ;  /* 0x0000000000077919 */ /* 0x000ee20000002500 */
[----:B-1----:R-:W-:Y:S01]  /*0060*/  IMAD.SHL.U32 R0, R0, 0x2, RZ ;  /* 0x0000000200007824 */ /* 0x002fe200078e00ff */
[----:B---3--:R-:W-:-:S04]  /*0070*/  SHF.R.S32.HI R9, RZ, 0x17, R7 ;  /* 0x00000017ff097819 */ /* 0x008fc80000011407 */
[----:B------:R-:W-:Y:S02]  /*0080*/  LOP3.LUT R0, R0, 0xfe, RZ, 0xc0, !PT ;  /* 0x000000fe00007812 */ /* 0x000fe400078ec0ff */
[----:B------:R-:W-:-:S03]  /*0090*/  SGXT R9, R9, 0x1 ;  /* 0x000000010909781a */ /* 0x000fc60000000200 */
[----:B------:R-:W-:-:S04]  /*00a0*/  IMAD R0, R7, 0x100, R0 ;  /* 0x0000010007007824 */ /* 0x000fc800078e0200 */
[----:B------:R-:W-:Y:S01]  /*00b0*/  VIADD R4, R0, 0x1 ;  /* 0x0000000100047836 */ /* 0x000fe20000000000 */
[----:B------:R-:W-:-:S04]  /*00c0*/  SHF.R.S32.HI R5, RZ, 0x1f, R0 ;  /* 0x0000001fff057819 */ /* 0x000fc80000011400 */
[----:B------:R-:W-:Y:S02]  /*00d0*/  LEA.HI R5, R5, R0, RZ, 0x2 ;  /* 0x0000000005057211 */ /* 0x000fe400078f10ff */
[----:B------:R-:W-:Y:S02]  /*00e0*/  LEA.HI R9, R9, R4, RZ, 0x2 ;  /* 0x0000000409097211 */ /* 0x000fe400078f10ff */
[C---:B------:R-:W-:Y:S01]  /*00f0*/  LOP3.LUT R7, R5.reuse, 0x7ffffffc, RZ, 0xc0, !PT ;  /* 0x7ffffffc05077812 */ /* 0x040fe200078ec0ff */
[----:B------:R-:W-:Y:S01]  /*0100*/  IMAD.SHL.U32 R5, R5, 0x4, RZ ;  /* 0x0000000405057824 */ /* 0x000fe200078e00ff */
[----:B------:R-:W-:-:S03]  /*0110*/  LOP3.LUT R9, R9, 0x7ffffffc, RZ, 0xc0, !PT ;  /* 0x7ffffffc09097812 */ /* 0x000fc600078ec0ff */
[----:B------:R-:W-:Y:S01]  /*0120*/  IMAD.IADD R7, R0, 0x1, -R7 ;  /* 0x0000000100077824 */ /* 0x000fe200078e0a07 */
[----:B------:R-:W-:Y:S01]  /*0130*/  LOP3.LUT R5, R5, 0xfffffff0, RZ, 0xc0, !PT ;  /* 0xfffffff005057812 */ /* 0x000fe200078ec0ff */
[----:B------:R-:W-:-:S04]  /*0140*/  IMAD.IADD R4, R4, 0x1, -R9 ;  /* 0x0000000104047824 */ /* 0x000fc800078e0a09 */
[--C-:B------:R-:W-:Y:S02]  /*0150*/  IMAD R15, R7, 0x2, R5.reuse ;  /* 0x00000002070f7824 */ /* 0x100fe400078e0205 */
[----:B------:R-:W-:Y:S02]  /*0160*/  IMAD R17, R4, 0x2, R5 ;  /* 0x0000000204117824 */ /* 0x000fe400078e0205 */
[----:B--2---:R-:W-:-:S04]  /*0170*/  IMAD.WIDE R8, R15, 0x4, R2 ;  /* 0x000000040f087825 */ /* 0x004fc800078e0202 */
[----:B------:R-:W-:Y:S01]  /*0180*/  VIADD R13, R15, 0x8 ;  /* 0x000000080f0d7836 */ /* 0x000fe20000000000 */
[----:B------:R-:W2:Y:S01]  /*0190*/  LDG.E.EL R4, desc[UR4][R8.64] ;  /* 0x0000000408047981 */ /* 0x000ea2000c2e1900 */
[----:B------:R-:W-:-:S03]  /*01a0*/  IMAD.WIDE R10, R17, 0x4, R2 ;  /* 0x00000004110a7825 */ /* 0x000fc600078e0202 */
[----:B------:R1:W2:Y:S01]  /*01b0*/  LDG.E.EL R18, desc[UR4][R8.64+0x4] ;  /* 0x0000040408127981 */ /* 0x0002a2000c2e1900 */
[----:B------:R-:W-:-:S03]  /*01c0*/  IMAD.WIDE R12, R13, 0x4, R2 ;  /* 0x000000040d0c7825 */ /* 0x000fc600078e0202 */
[----:B------:R-:W3:Y:S01]  /*01d0*/  LDG.E.EL R16, desc[UR4][R10.64] ;  /* 0x000000040a107981 */ /* 0x000ee2000c2e1900 */
[----:B------:R-:W-:-:S03]  /*01e0*/  VIADD R7, R17, 0x8 ;  /* 0x0000000811077836 */ /* 0x000fc60000000000 */
[----:B------:R-:W3:Y:S01]  /*01f0*/  LDG.E.EL R19, desc[UR4][R10.64+0x4] ;  /* 0x000004040a137981 */ /* 0x000ee2000c2e1900 */
[----:B------:R-:W-:-:S03]  /*0200*/  IMAD.WIDE R6, R7, 0x4, R2 ;  /* 0x0000000407067825 */ /* 0x000fc600078e0202 */
[----:B------:R4:W5:Y:S01]  /*0210*/  LDG.E.EL R5, desc[UR4][R12.64] ;  /* 0x000000040c057981 */ /* 0x000962000c2e1900 */
[----:B------:R-:W-:-:S03]  /*0220*/  VIADD R15, R15, 0x9 ;  /* 0x000000090f0f7836 */ /* 0x000fc60000000000 */
[----:B------:R-:W5:Y:S01]  /*0230*/  LDG.E.EL R6, desc[UR4][R6.64] ;  /* 0x0000000406067981 */ /* 0x000f62000c2e1900 */
[----:B------:R-:W-:Y:S02]  /*0240*/  VIADD R17, R17, 0x9 ;  /* 0x0000000911117836 */ /* 0x000fe40000000000 */
[--C-:B-1----:R-:W-:Y:S01]  /*0250*/  IMAD.WIDE R8, R15, 0x4, R2.reuse ;  /* 0x000000040f087825 */ /* 0x102fe200078e0202 */
[----:B----4-:R-:W1:Y:S03]  /*0260*/  LDC.64 R12, c[0x0][0x218] ;  /* 0x00008600ff0c7b82 */ /* 0x010e660000000a00 */
[----:B------:R-:W-:Y:S02]  /*0270*/  IMAD.WIDE R14, R17, 0x4, R2 ;  /* 0x00000004110e7825 */ /* 0x000fe400078e0202 */
[----:B------:R1:W4:Y:S04]  /*0280*/  LDG.E.EL R2, desc[UR4][R8.64] ;  /* 0x0000000408027981 */ /* 0x000328000c2e1900 */
[----:B------:R-:W4:Y:S01]  /*0290*/  LDG.E.EL R3, desc[UR4][R14.64] ;  /* 0x000000040e037981 */ /* 0x000f22000c2e1900 */
[----:B-1----:R-:W-:Y:S01]  /*02a0*/  IMAD.WIDE R8, R0, 0x4, R12 ;  /* 0x0000000400087825 */ /* 0x002fe200078e020c */
[----:B--2---:R-:W-:-:S02]  /*02b0*/  FSETP.GT.AND P3, PT, R18, R4, PT ;  /* 0x000000041200720b */ /* 0x004fc40003f64000 */
[----:B------:R-:W-:Y:S02]  /*02c0*/  FSETP.NAN.AND P0, PT, R18, R18, PT ;  /* 0x000000121200720b */ /* 0x000fe40003f08000 */
[----:B---3--:R-:W-:Y:S02]  /*02d0*/  FSETP.GT.AND P2, PT, R19, R16, PT ;  /* 0x000000101300720b */ /* 0x008fe40003f44000 */
[----:B-----5:R-:W-:-:S07]  /*02e0*/  FSETP.NAN.AND P4, PT, R5, R5, PT ;  /* 0x000000050500720b */ /* 0x020fce0003f88000 */
[----:B------:R-:W-:Y:S02]  /*02f0*/  @!P3 SEL R18, R18, R4, P0 ;  /* 0x000000041212b207 */ /* 0x000fe40000000000 */
[----:B------:R-:W-:Y:S02]  /*0300*/  FSETP.NAN.AND P1, PT, R6, R6, PT ;  /* 0x000000060600720b */ /* 0x000fe40003f28000 */
[C---:B------:R-:W-:Y:S02]  /*0310*/  FSETP.NAN.AND P5, PT, R19.reuse, R19, PT ;  /* 0x000000131300720b */ /* 0x040fe40003fa8000 */
[----:B------:R-:W-:Y:S02]  /*0320*/  FSETP.GEU.AND P0, PT, R18, R5, PT ;  /* 0x000000051200720b */ /* 0x000fe40003f0e000 */
[----:B------:R-:W-:Y:S02]  /*0330*/  @!P2 SEL R19, R19, R16, P5 ;  /* 0x000000101313a207 */ /* 0x000fe40002800000 */
[----:B------:R-:W-:-:S02]  /*0340*/  @!P4 SEL R5, R5, R18, !P0 ;  /* 0x000000120505c207 */ /* 0x000fc40004000000 */
[----:B------:R-:W-:Y:S02]  /*0350*/  FSETP.GEU.AND P4, PT, R19, R6, PT ;  /* 0x000000061300720b */ /* 0x000fe40003f8e000 */
[----:B------:R-:W-:Y:S02]  /*0360*/  SEL R4, RZ, 0x1, !P3 ;  /* 0x00000001ff047807 */ /* 0x000fe40005800000 */
[----:B------:R-:W-:Y:S02]  /*0370*/  SEL R7, RZ, 0x1, !P2 ;  /* 0x00000001ff077807 */ /* 0x000fe40005000000 */
[----:B----4-:R-:W-:Y:S02]  /*0380*/  FSETP.NAN.AND P3, PT, R2, R2, PT ;  /* 0x000000020200720b */ /* 0x010fe40003f68000 */
[----:B------:R-:W-:Y:S02]  /*0390*/  FSETP.NAN.AND P2, PT, R3, R3, PT ;  /* 0x000000030300720b */ /* 0x000fe40003f48000 */
[----:B------:R-:W-:-:S02]  /*03a0*/  @!P1 SEL R6, R6, R19, !P4 ;  /* 0x0000001306069207 */ /* 0x000fc40006000000 */
[----:B------:R-:W-:Y:S02]  /*03b0*/  SEL R4, R4, 0x2, P0 ;  /* 0x0000000204047807 */ /* 0x000fe40000000000 */
[----:B------:R-:W-:Y:S02]  /*03c0*/  SEL R7, R7, 0x2, P4 ;  /* 0x0000000207077807 */ /* 0x000fe40002000000 */
[----:B------:R-:W-:Y:S02]  /*03d0*/  FSETP.GEU.AND P1, PT, R5, R2, PT ;  /* 0x000000020500720b */ /* 0x000fe40003f2e000 */
[----:B------:R-:W-:Y:S02]  /*03e0*/  FSETP.GEU.AND P0, PT, R6, R3, PT ;  /* 0x000000030600720b */ /* 0x000fe40003f0e000 */
[----:B------:R-:W-:Y:S02]  /*03f0*/  SEL R4, R4, 0x3, P1 ;  /* 0x0000000304047807 */ /* 0x000fe40000800000 */
[----:B------:R-:W-:-:S02]  /*0400*/  SEL R7, R7, 0x3, P0 ;  /* 0x0000000307077807 */ /* 0x000fc40000000000 */
[----:B------:R-:W-:Y:S02]  /*0410*/  IADD3 R10, P4, R0, UR6, RZ ;  /* 0x00000006000a7c10 */ /* 0x000fe4000ff9e0ff */
[----:B------:R-:W-:Y:S01]  /*0420*/  @!P3 SEL R2, R2, R5, !P1 ;  /* 0x000000050202b207 */ /* 0x000fe20004800000 */
[----:B------:R-:W-:Y:S01]  /*0430*/  IMAD R7, R7, 0x100, R4 ;  /* 0x0000010007077824 */ /* 0x000fe200078e0204 */
[----:B------:R-:W-:Y:S02]  /*0440*/  @!P2 SEL R3, R3, R6, !P0 ;  /* 0x000000060303a207 */ /* 0x000fe40004000000 */
[----:B------:R-:W-:-:S03]  /*0450*/  LEA.HI.X.SX32 R11, R0, UR7, 0x1, P4 ;  /* 0x00000007000b7c11 */ /* 0x000fc6000a0f0eff */
[----:B------:R-:W-:Y:S04]  /*0460*/  STG.E.64 desc[UR4][R8.64], R2 ;  /* 0x0000000208007986 */ /* 0x000fe8000c101b04 */
[----:B------:R-:W-:Y:S01]  /*0470*/  STG.E.U16 desc[UR4][R10.64], R7 ;  /* 0x000000070a007986 */ /* 0x000fe2000c101504 */
[----:B------:R-:W-:Y:S05]  /*0480*/  EXIT ;  /* 0x000000000000794d */ /* 0x000fea0003800000 */
.L_x_0:
[----:B------:R-:W-:-:S00]  /*0490*/  BRA `(.L_x_0) ;  /* 0xfffffffc00fc7947 */ /* 0x000fc0000383ffff */
[----:B------:R-:W-:-:S00]  /*04a0*/  NOP ;  /* 0x0000000000007918 */ /* 0x000fc00000000000 */
        /* <DEDUP_REMOVED lines=13> */
.L_x_1:


//--------------------- .nv.constant0.triton_poi_fused_max_pool2d_with_indices_12 --------------------------
	.section	.nv.constant0.triton_poi_fused_max_pool2d_with_indices_12,"a",@progbits
	.sectionflags	@""
	.align	4
.nv.constant0.triton_poi_fused_max_pool2d_with_indices_12:
	.zero		556
